//
// Generated by NVIDIA NVVM Compiler
//
// Compiler Build ID: CL-36424714
// Cuda compilation tools, release 13.0, V13.0.88
// Based on NVVM 20.0.0
//

.version 9.0
.target sm_100
.address_size 64

	// .globl	_Z4testff

.visible .entry _Z4testff(
	.param .f32 _Z4testff_param_0,
	.param .f32 _Z4testff_param_1
)
{


	ret;

}


// ===== COMPILED SASS (sm_100) =====

	.target	sm_100

	.elftype	@"ET_EXEC"


//--------------------- .note.nv.tkinfo           --------------------------
	.section	.note.nv.tkinfo,"",@"SHT_NOTE"
	.sectionflags	@"SHF_NOTE_NV_TKINFO"
	.tkinfo
        /*0018*/ 	.word	0x00000002
        /*0030*/ 	.string	""
        /*0030*/ 	.string	"ptxas"
        /*0030*/ 	.string	"Cuda compilation tools, release 13.0, V13.0.88"
        /*0030*/ 	.string	"Build cuda_13.0.r13.0/compiler.36424714_0"
        /*0030*/ 	.string	"-arch sm_100 -m 64 "



//--------------------- .note.nv.cuinfo           --------------------------
	.section	.note.nv.cuinfo,"",@"SHT_NOTE"
	.sectionflags	@"SHF_NOTE_NV_CUINFO"
        /*0018*/ 	.short	0x0002
        /*001a*/ 	.short	0x0064
        /*001c*/ 	.short	0x0082
	.zero		2


//--------------------- .nv.info                  --------------------------
	.section	.nv.info,"",@"SHT_CUDA_INFO"
	.align	4


	//----- nvinfo : EIATTR_REGCOUNT
	.align		4
        /*0000*/ 	.byte	0x04, 0x2f
        /*0002*/ 	.short	(.L_1 - .L_0)
	.align		4
.L_0:
        /*0004*/ 	.word	index@(_Z4testff)
        /*0008*/ 	.word	0x00000004


	//----- nvinfo : EIATTR_FRAME_SIZE
	.align		4
.L_1:
        /*000c*/ 	.byte	0x04, 0x11
        /*000e*/ 	.short	(.L_3 - .L_2)
	.align		4
.L_2:
        /*0010*/ 	.word	index@(_Z4testff)
        /*0014*/ 	.word	0x00000000


	//----- nvinfo : EIATTR_MIN_STACK_SIZE
	.align		4
.L_3:
        /*0018*/ 	.byte	0x04, 0x12
        /*001a*/ 	.short	(.L_5 - .L_4)
	.align		4
.L_4:
        /*001c*/ 	.word	index@(_Z4testff)
        /*0020*/ 	.word	0x00000000
.L_5:


//--------------------- .nv.compat                --------------------------
	.section	.nv.compat,"",@"SHT_CUDA_COMPAT_INFO"
	.align	4
        /*0000*/ 	.byte	0x02, 0x09, 0x00, 0x00, 0x02, 0x02, 0x01, 0x00, 0x02, 0x05, 0x05, 0x00, 0x03, 0x07, 0x01, 0x01
        /*0010*/ 	.byte	0x02, 0x03, 0x00, 0x00, 0x02, 0x06, 0x01, 0x00, 0x04, 0x0b, 0x08, 0x00, 0x09, 0x00, 0x00, 0x00
        /*0020*/ 	.byte	0x00, 0x00, 0x00, 0x00


//--------------------- .nv.info._Z4testff        --------------------------
	.section	.nv.info._Z4testff,"",@"SHT_CUDA_INFO"
	.sectionflags	@""
	.align	4


	//----- nvinfo : EIATTR_CUDA_API_VERSION
	.align		4
        /*0000*/ 	.byte	0x04, 0x37
        /*0002*/ 	.short	(.L_7 - .L_6)
.L_6:
        /*0004*/ 	.word	0x00000082


	//----- nvinfo : EIATTR_KPARAM_INFO
	.align		4
.L_7:
        /*0008*/ 	.byte	0x04, 0x17
        /*000a*/ 	.short	(.L_9 - .L_8)
.L_8:
        /*000c*/ 	.word	0x00000000
        /*0010*/ 	.short	0x0001
        /*0012*/ 	.short	0x0004
        /*0014*/ 	.byte	0x00, 0xf0, 0x11, 0x00


	//----- nvinfo : EIATTR_KPARAM_INFO
	.align		4
.L_9:
        /*0018*/ 	.byte	0x04, 0x17
        /*001a*/ 	.short	(.L_11 - .L_10)
.L_10:
        /*001c*/ 	.word	0x00000000
        /*0020*/ 	.short	0x0000
        /*0022*/ 	.short	0x0000
        /*0024*/ 	.byte	0x00, 0xf0, 0x11, 0x00


	//----- nvinfo : EIATTR_SPARSE_MMA_MASK
	.align		4
.L_11:
        /*0028*/ 	.byte	0x03, 0x50
        /*002a*/ 	.short	0x0000


	//----- nvinfo : EIATTR_MAXREG_COUNT
	.align		4
        /*002c*/ 	.byte	0x03, 0x1b
        /*002e*/ 	.short	0x00ff


	//----- nvinfo : EIATTR_MERCURY_ISA_VERSION
	.align		4
        /*0030*/ 	.byte	0x03, 0x5f
        /*0032*/ 	.short	0x0101


	//----- nvinfo : EIATTR_VRC_CTA_INIT_COUNT
	.align		4
        /*0034*/ 	.byte	0x02, 0x4a
	.zero		1
	.zero		1


	//----- nvinfo : EIATTR_EXIT_INSTR_OFFSETS
	.align		4
        /*0038*/ 	.byte	0x04, 0x1c
        /*003a*/ 	.short	(.L_13 - .L_12)


	//   ....[0]....
.L_12:
        /*003c*/ 	.word	0x00000010


	//----- nvinfo : EIATTR_CBANK_PARAM_SIZE
	.align		4
.L_13:
        /*0040*/ 	.byte	0x03, 0x19
        /*0042*/ 	.short	0x0008


	//----- nvinfo : EIATTR_PARAM_CBANK
	.align		4
        /*0044*/ 	.byte	0x04, 0x0a
        /*0046*/ 	.short	(.L_15 - .L_14)
	.align		4
.L_14:
        /*0048*/ 	.word	index@(.nv.constant0._Z4testff)
        /*004c*/ 	.short	0x0380
        /*004e*/ 	.short	0x0008


	//----- nvinfo : EIATTR_SW_WAR
	.align		4
.L_15:
        /*0050*/ 	.byte	0x04, 0x36
        /*0052*/ 	.short	(.L_17 - .L_16)
.L_16:
        /*0054*/ 	.word	0x00000008
.L_17:


//--------------------- .nv.callgraph             --------------------------
	.section	.nv.callgraph,"",@"SHT_CUDA_CALLGRAPH"
	.align	4
	.sectionentsize	8
	.align		4
        /*0000*/ 	.word	0x00000000
	.align		4
        /*0004*/ 	.word	0xffffffff
	.align		4
        /*0008*/ 	.word	0x00000000
	.align		4
        /*000c*/ 	.word	0xfffffffe
	.align		4
        /*0010*/ 	.word	0x00000000
	.align		4
        /*0014*/ 	.word	0xfffffffd
	.align		4
        /*0018*/ 	.word	0x00000000
	.align		4
        /*001c*/ 	.word	0xfffffffc


//--------------------- .text._Z4testff           --------------------------
	.section	.text._Z4testff,"ax",@progbits
	.align	128
        .global         _Z4testff
        .type           _Z4testff,@function
        .size           _Z4testff,(.L_x_1 - _Z4testff)
        .other          _Z4testff,@"STO_CUDA_ENTRY STV_DEFAULT"
_Z4testff:
.text._Z4testff:
[----:B------:R-:W-:Y:S01]  /*0000*/  LDC R1, c[0x0][0x37c] ;  /* 0x0000df00ff017b82 */ /* 0x000fe20000000800 */
[----:B------:R-:W-:Y:S05]  /*0010*/  EXIT ;  /* 0x000000000000794d */ /* 0x000fea0003800000 */
.L_x_0:
[----:B------:R-:W-:-:S00]  /*0020*/  BRA `(.L_x_0) ;  /* 0xfffffffc00fc7947 */ /* 0x000fc0000383ffff */
[----:B------:R-:W-:-:S00]  /*0030*/  NOP ;  /* 0x0000000000007918 */ /* 0x000fc00000000000 */
        /* <DEDUP_REMOVED lines=12> */
.L_x_1:


//--------------------- .nv.shared.reserved.0     --------------------------
	.section	.nv.shared.reserved.0,"aw",@nobits
	.weak		__nv_reservedSMEM_offset_0_alias
	.size		__nv_reservedSMEM_offset_0_alias, 0, 64
	.other		__nv_reservedSMEM_offset_0_alias,@"STO_CUDA_RESERVED_SHARED STV_DEFAULT"
__nv_reservedSMEM_offset_0_alias:
	.zero		0
	.zero		64


//--------------------- .nv.constant0._Z4testff   --------------------------
	.section	.nv.constant0._Z4testff,"a",@progbits
	.sectionflags	@""
	.align	4
.nv.constant0._Z4testff:
	.zero		904


//--------------------- SYMBOLS --------------------------

	.type		.nv.reservedSmem.offset0,@object
	.size		.nv.reservedSmem.offset0,0x4
